//
// Generated by NVIDIA NVVM Compiler
//
// Compiler Build ID: CL-36424714
// Cuda compilation tools, release 13.0, V13.0.88
// Based on NVVM 20.0.0
//

.version 9.0
.target sm_100
.address_size 64

	// .globl	_Z23kernel4array_mul_scalarPddi

.visible .entry _Z23kernel4array_mul_scalarPddi(
	.param .u64 .ptr .align 1 _Z23kernel4array_mul_scalarPddi_param_0,
	.param .f64 _Z23kernel4array_mul_scalarPddi_param_1,
	.param .u32 _Z23kernel4array_mul_scalarPddi_param_2
)
{
	.reg .pred 	%p<2>;
	.reg .b32 	%r<6>;
	.reg .b64 	%rd<5>;
	.reg .b64 	%fd<4>;

	ld.param.u64 	%rd1, [_Z23kernel4array_mul_scalarPddi_param_0];
	ld.param.f64 	%fd1, [_Z23kernel4array_mul_scalarPddi_param_1];
	ld.param.u32 	%r2, [_Z23kernel4array_mul_scalarPddi_param_2];
	mov.u32 	%r3, %ctaid.x;
	mov.u32 	%r4, %ntid.x;
	mov.u32 	%r5, %tid.x;
	mad.lo.s32 	%r1, %r3, %r4, %r5;
	setp.ge.u32 	%p1, %r1, %r2;
	@%p1 bra 	$L__BB0_2;
	cvta.to.global.u64 	%rd2, %rd1;
	mul.wide.u32 	%rd3, %r1, 8;
	add.s64 	%rd4, %rd2, %rd3;
	ld.global.f64 	%fd2, [%rd4];
	mul.f64 	%fd3, %fd1, %fd2;
	st.global.f64 	[%rd4], %fd3;
$L__BB0_2:
	ret;

}


// ===== COMPILED SASS (sm_100) =====

	.target	sm_100

	.elftype	@"ET_EXEC"


//--------------------- .note.nv.tkinfo           --------------------------
	.section	.note.nv.tkinfo,"",@"SHT_NOTE"
	.sectionflags	@"SHF_NOTE_NV_TKINFO"
	.tkinfo
        /*0018*/ 	.word	0x00000002
        /*0030*/ 	.string	""
        /*0030*/ 	.string	"ptxas"
        /*0030*/ 	.string	"Cuda compilation tools, release 13.0, V13.0.88"
        /*0030*/ 	.string	"Build cuda_13.0.r13.0/compiler.36424714_0"
        /*0030*/ 	.string	"-arch sm_100 -m 64 "



//--------------------- .note.nv.cuinfo           --------------------------
	.section	.note.nv.cuinfo,"",@"SHT_NOTE"
	.sectionflags	@"SHF_NOTE_NV_CUINFO"
        /*0018*/ 	.short	0x0002
        /*001a*/ 	.short	0x0064
        /*001c*/ 	.short	0x0082
	.zero		2


//--------------------- .nv.info                  --------------------------
	.section	.nv.info,"",@"SHT_CUDA_INFO"
	.align	4


	//----- nvinfo : EIATTR_REGCOUNT
	.align		4
        /*0000*/ 	.byte	0x04, 0x2f
        /*0002*/ 	.short	(.L_1 - .L_0)
	.align		4
.L_0:
        /*0004*/ 	.word	index@(_Z23kernel4array_mul_scalarPddi)
        /*0008*/ 	.word	0x0000000a


	//----- nvinfo : EIATTR_FRAME_SIZE
	.align		4
.L_1:
        /*000c*/ 	.byte	0x04, 0x11
        /*000e*/ 	.short	(.L_3 - .L_2)
	.align		4
.L_2:
        /*0010*/ 	.word	index@(_Z23kernel4array_mul_scalarPddi)
        /*0014*/ 	.word	0x00000000


	//----- nvinfo : EIATTR_MIN_STACK_SIZE
	.align		4
.L_3:
        /*0018*/ 	.byte	0x04, 0x12
        /*001a*/ 	.short	(.L_5 - .L_4)
	.align		4
.L_4:
        /*001c*/ 	.word	index@(_Z23kernel4array_mul_scalarPddi)
        /*0020*/ 	.word	0x00000000
.L_5:


//--------------------- .nv.compat                --------------------------
	.section	.nv.compat,"",@"SHT_CUDA_COMPAT_INFO"
	.align	4
        /*0000*/ 	.byte	0x02, 0x09, 0x00, 0x00, 0x02, 0x02, 0x01, 0x00, 0x02, 0x05, 0x05, 0x00, 0x03, 0x07, 0x01, 0x01
        /*0010*/ 	.byte	0x02, 0x03, 0x00, 0x00, 0x02, 0x06, 0x01, 0x00, 0x04, 0x0b, 0x08, 0x00, 0x01, 0x00, 0x00, 0x00
        /*0020*/ 	.byte	0x00, 0x00, 0x00, 0x00


//--------------------- .nv.info._Z23kernel4array_mul_scalarPddi --------------------------
	.section	.nv.info._Z23kernel4array_mul_scalarPddi,"",@"SHT_CUDA_INFO"
	.sectionflags	@""
	.align	4


	//----- nvinfo : EIATTR_CUDA_API_VERSION
	.align		4
        /*0000*/ 	.byte	0x04, 0x37
        /*0002*/ 	.short	(.L_7 - .L_6)
.L_6:
        /*0004*/ 	.word	0x00000082


	//----- nvinfo : EIATTR_KPARAM_INFO
	.align		4
.L_7:
        /*0008*/ 	.byte	0x04, 0x17
        /*000a*/ 	.short	(.L_9 - .L_8)
.L_8:
        /*000c*/ 	.word	0x00000000
        /*0010*/ 	.short	0x0002
        /*0012*/ 	.short	0x0010
        /*0014*/ 	.byte	0x00, 0xf0, 0x11, 0x00


	//----- nvinfo : EIATTR_KPARAM_INFO
	.align		4
.L_9:
        /*0018*/ 	.byte	0x04, 0x17
        /*001a*/ 	.short	(.L_11 - .L_10)
.L_10:
        /*001c*/ 	.word	0x00000000
        /*0020*/ 	.short	0x0001
        /*0022*/ 	.short	0x0008
        /*0024*/ 	.byte	0x00, 0xf0, 0x21, 0x00


	//----- nvinfo : EIATTR_KPARAM_INFO
	.align		4
.L_11:
        /*0028*/ 	.byte	0x04, 0x17
        /*002a*/ 	.short	(.L_13 - .L_12)
.L_12:
        /*002c*/ 	.word	0x00000000
        /*0030*/ 	.short	0x0000
        /*0032*/ 	.short	0x0000
        /*0034*/ 	.byte	0x00, 0xf5, 0x21, 0x00


	//----- nvinfo : EIATTR_SPARSE_MMA_MASK
	.align		4
.L_13:
        /*0038*/ 	.byte	0x03, 0x50
        /*003a*/ 	.short	0x0000


	//----- nvinfo : EIATTR_MAXREG_COUNT
	.align		4
        /*003c*/ 	.byte	0x03, 0x1b
        /*003e*/ 	.short	0x00ff


	//----- nvinfo : EIATTR_MERCURY_ISA_VERSION
	.align		4
        /*0040*/ 	.byte	0x03, 0x5f
        /*0042*/ 	.short	0x0101


	//----- nvinfo : EIATTR_VRC_CTA_INIT_COUNT
	.align		4
        /*0044*/ 	.byte	0x02, 0x4a
	.zero		1
	.zero		1


	//----- nvinfo : EIATTR_EXIT_INSTR_OFFSETS
	.align		4
        /*0048*/ 	.byte	0x04, 0x1c
        /*004a*/ 	.short	(.L_15 - .L_14)


	//   ....[0]....
.L_14:
        /*004c*/ 	.word	0x00000070


	//   ....[1]....
        /*0050*/ 	.word	0x000000f0


	//----- nvinfo : EIATTR_CBANK_PARAM_SIZE
	.align		4
.L_15:
        /*0054*/ 	.byte	0x03, 0x19
        /*0056*/ 	.short	0x0014


	//----- nvinfo : EIATTR_PARAM_CBANK
	.align		4
        /*0058*/ 	.byte	0x04, 0x0a
        /*005a*/ 	.short	(.L_17 - .L_16)
	.align		4
.L_16:
        /*005c*/ 	.word	index@(.nv.constant0._Z23kernel4array_mul_scalarPddi)
        /*0060*/ 	.short	0x0380
        /*0062*/ 	.short	0x0014


	//----- nvinfo : EIATTR_SW_WAR
	.align		4
.L_17:
        /*0064*/ 	.byte	0x04, 0x36
        /*0066*/ 	.short	(.L_19 - .L_18)
.L_18:
        /*0068*/ 	.word	0x00000008
.L_19:


//--------------------- .nv.callgraph             --------------------------
	.section	.nv.callgraph,"",@"SHT_CUDA_CALLGRAPH"
	.align	4
	.sectionentsize	8
	.align		4
        /*0000*/ 	.word	0x00000000
	.align		4
        /*0004*/ 	.word	0xffffffff
	.align		4
        /*0008*/ 	.word	0x00000000
	.align		4
        /*000c*/ 	.word	0xfffffffe
	.align		4
        /*0010*/ 	.word	0x00000000
	.align		4
        /*0014*/ 	.word	0xfffffffd
	.align		4
        /*0018*/ 	.word	0x00000000
	.align		4
        /*001c*/ 	.word	0xfffffffc


//--------------------- .text._Z23kernel4array_mul_scalarPddi --------------------------
	.section	.text._Z23kernel4array_mul_scalarPddi,"ax",@progbits
	.align	128
        .global         _Z23kernel4array_mul_scalarPddi
        .type           _Z23kernel4array_mul_scalarPddi,@function
        .size           _Z23kernel4array_mul_scalarPddi,(.L_x_1 - _Z23kernel4array_mul_scalarPddi)
        .other          _Z23kernel4array_mul_scalarPddi,@"STO_CUDA_ENTRY STV_DEFAULT"
_Z23kernel4array_mul_scalarPddi:
.text._Z23kernel4array_mul_scalarPddi:
[----:B------:R-:W-:Y:S01]  /*0000*/  LDC R1, c[0x0][0x37c] ;  /* 0x0000df00ff017b82 */ /* 0x000fe20000000800 */
[----:B------:R-:W0:Y:S07]  /*0010*/  S2R R0, SR_TID.X ;  /* 0x0000000000007919 */ /* 0x000e2e0000002100 */
[----:B------:R-:W0:Y:S01]  /*0020*/  S2UR UR4, SR_CTAID.X ;  /* 0x00000000000479c3 */ /* 0x000e220000002500 */
[----:B------:R-:W1:Y:S07]  /*0030*/  LDCU UR5, c[0x0][0x390] ;  /* 0x00007200ff0577ac */ /* 0x000e6e0008000800 */
[----:B------:R-:W0:Y:S02]  /*0040*/  LDC R5, c[0x0][0x360] ;  /* 0x0000d800ff057b82 */ /* 0x000e240000000800 */
[----:B0-----:R-:W-:-:S05]  /*0050*/  IMAD R5, R5, UR4, R0 ;  /* 0x0000000405057c24 */ /* 0x001fca000f8e0200 */
[----:B-1----:R-:W-:-:S13]  /*0060*/  ISETP.GE.U32.AND P0, PT, R5, UR5, PT ;  /* 0x0000000505007c0c */ /* 0x002fda000bf06070 */
[----:B------:R-:W-:Y:S05]  /*0070*/  @P0 EXIT ;  /* 0x000000000000094d */ /* 0x000fea0003800000 */
[----:B------:R-:W0:Y:S01]  /*0080*/  LDC.64 R2, c[0x0][0x380] ;  /* 0x0000e000ff027b82 */ /* 0x000e220000000a00 */
[----:B------:R-:W1:Y:S07]  /*0090*/  LDCU.64 UR4, c[0x0][0x358] ;  /* 0x00006b00ff0477ac */ /* 0x000e6e0008000a00 */
[----:B------:R-:W2:Y:S01]  /*00a0*/  LDC.64 R6, c[0x0][0x388] ;  /* 0x0000e200ff067b82 */ /* 0x000ea20000000a00 */
[----:B0-----:R-:W-:-:S05]  /*00b0*/  IMAD.WIDE.U32 R2, R5, 0x8, R2 ;  /* 0x0000000805027825 */ /* 0x001fca00078e0002 */
[----:B-1----:R-:W2:Y:S02]  /*00c0*/  LDG.E.64 R4, desc[UR4][R2.64] ;  /* 0x0000000402047981 */ /* 0x002ea4000c1e1b00 */
[----:B--2---:R-:W-:-:S07]  /*00d0*/  DMUL R4, R4, R6 ;  /* 0x0000000604047228 */ /* 0x004fce0000000000 */
[----:B------:R-:W-:Y:S01]  /*00e0*/  STG.E.64 desc[UR4][R2.64], R4 ;  /* 0x0000000402007986 */ /* 0x000fe2000c101b04 */
[----:B------:R-:W-:Y:S05]  /*00f0*/  EXIT ;  /* 0x000000000000794d */ /* 0x000fea0003800000 */
.L_x_0:
[----:B------:R-:W-:-:S00]  /*0100*/  BRA `(.L_x_0) ;  /* 0xfffffffc00fc7947 */ /* 0x000fc0000383ffff */
[----:B------:R-:W-:-:S00]  /*0110*/  NOP ;  /* 0x0000000000007918 */ /* 0x000fc00000000000 */
        /* <DEDUP_REMOVED lines=14> */
.L_x_1:


//--------------------- .nv.shared.reserved.0     --------------------------
	.section	.nv.shared.reserved.0,"aw",@nobits
	.weak		__nv_reservedSMEM_offset_0_alias
	.size		__nv_reservedSMEM_offset_0_alias, 0, 64
	.other		__nv_reservedSMEM_offset_0_alias,@"STO_CUDA_RESERVED_SHARED STV_DEFAULT"
__nv_reservedSMEM_offset_0_alias:
	.zero		0
	.zero		64


//--------------------- .nv.constant0._Z23kernel4array_mul_scalarPddi --------------------------
	.section	.nv.constant0._Z23kernel4array_mul_scalarPddi,"a",@progbits
	.sectionflags	@""
	.align	4
.nv.constant0._Z23kernel4array_mul_scalarPddi:
	.zero		916


//--------------------- SYMBOLS --------------------------

	.type		.nv.reservedSmem.offset0,@object
	.size		.nv.reservedSmem.offset0,0x4
